//
// Generated by NVIDIA NVVM Compiler
//
// Compiler Build ID: CL-36424714
// Cuda compilation tools, release 13.0, V13.0.88
// Based on NVVM 20.0.0
//

.version 9.0
.target sm_100
.address_size 64

	// .globl	_Z12matmul_naivePKfS0_Pfi
// _ZZ12matmul_tiledPKfS0_PfiE5tileA has been demoted
// _ZZ12matmul_tiledPKfS0_PfiE5tileB has been demoted

.visible .entry _Z12matmul_naivePKfS0_Pfi(
	.param .u64 .ptr .align 1 _Z12matmul_naivePKfS0_Pfi_param_0,
	.param .u64 .ptr .align 1 _Z12matmul_naivePKfS0_Pfi_param_1,
	.param .u64 .ptr .align 1 _Z12matmul_naivePKfS0_Pfi_param_2,
	.param .u32 _Z12matmul_naivePKfS0_Pfi_param_3
)
{
	.reg .pred 	%p<10>;
	.reg .b32 	%r<40>;
	.reg .b32 	%f<67>;
	.reg .b64 	%rd<67>;

	ld.param.u64 	%rd14, [_Z12matmul_naivePKfS0_Pfi_param_0];
	ld.param.u64 	%rd15, [_Z12matmul_naivePKfS0_Pfi_param_1];
	ld.param.u32 	%r18, [_Z12matmul_naivePKfS0_Pfi_param_3];
	cvta.to.global.u64 	%rd1, %rd15;
	cvta.to.global.u64 	%rd2, %rd14;
	mov.u32 	%r19, %ctaid.y;
	mov.u32 	%r20, %ntid.y;
	mov.u32 	%r21, %tid.y;
	mad.lo.s32 	%r1, %r19, %r20, %r21;
	mov.u32 	%r22, %ctaid.x;
	mov.u32 	%r23, %ntid.x;
	mov.u32 	%r24, %tid.x;
	mad.lo.s32 	%r2, %r22, %r23, %r24;
	max.s32 	%r25, %r1, %r2;
	setp.ge.s32 	%p1, %r25, %r18;
	@%p1 bra 	$L__BB0_13;
	mul.lo.s32 	%r3, %r18, %r1;
	and.b32  	%r4, %r18, 7;
	setp.lt.u32 	%p2, %r18, 8;
	mov.f32 	%f66, 0f00000000;
	mov.b32 	%r38, 0;
	@%p2 bra 	$L__BB0_4;
	and.b32  	%r38, %r18, 2147483640;
	neg.s32 	%r36, %r38;
	mul.wide.s32 	%rd16, %r18, 4;
	add.s64 	%rd3, %rd1, %rd16;
	shl.b32 	%r7, %r18, 3;
	mul.wide.s32 	%rd17, %r18, 8;
	add.s64 	%rd4, %rd1, %rd17;
	mul.wide.s32 	%rd18, %r18, 12;
	add.s64 	%rd5, %rd1, %rd18;
	mul.wide.s32 	%rd19, %r18, 16;
	add.s64 	%rd6, %rd1, %rd19;
	mul.wide.s32 	%rd20, %r18, 20;
	add.s64 	%rd7, %rd1, %rd20;
	mul.wide.s32 	%rd21, %r18, 24;
	add.s64 	%rd8, %rd1, %rd21;
	mul.wide.s32 	%rd22, %r18, 28;
	add.s64 	%rd9, %rd1, %rd22;
	mul.wide.u32 	%rd23, %r3, 4;
	add.s64 	%rd24, %rd23, %rd2;
	add.s64 	%rd66, %rd24, 16;
	mov.f32 	%f66, 0f00000000;
	mov.u32 	%r35, %r2;
$L__BB0_3:
	.pragma "nounroll";
	mul.wide.s32 	%rd25, %r35, 4;
	add.s64 	%rd26, %rd3, %rd25;
	add.s64 	%rd27, %rd4, %rd25;
	add.s64 	%rd28, %rd5, %rd25;
	add.s64 	%rd29, %rd6, %rd25;
	add.s64 	%rd30, %rd7, %rd25;
	add.s64 	%rd31, %rd8, %rd25;
	add.s64 	%rd32, %rd9, %rd25;
	add.s64 	%rd33, %rd1, %rd25;
	ld.global.f32 	%f16, [%rd66+-16];
	ld.global.f32 	%f17, [%rd33];
	fma.rn.f32 	%f18, %f16, %f17, %f66;
	ld.global.f32 	%f19, [%rd66+-12];
	ld.global.f32 	%f20, [%rd26];
	fma.rn.f32 	%f21, %f19, %f20, %f18;
	ld.global.f32 	%f22, [%rd66+-8];
	ld.global.f32 	%f23, [%rd27];
	fma.rn.f32 	%f24, %f22, %f23, %f21;
	ld.global.f32 	%f25, [%rd66+-4];
	ld.global.f32 	%f26, [%rd28];
	fma.rn.f32 	%f27, %f25, %f26, %f24;
	ld.global.f32 	%f28, [%rd66];
	ld.global.f32 	%f29, [%rd29];
	fma.rn.f32 	%f30, %f28, %f29, %f27;
	ld.global.f32 	%f31, [%rd66+4];
	ld.global.f32 	%f32, [%rd30];
	fma.rn.f32 	%f33, %f31, %f32, %f30;
	ld.global.f32 	%f34, [%rd66+8];
	ld.global.f32 	%f35, [%rd31];
	fma.rn.f32 	%f36, %f34, %f35, %f33;
	ld.global.f32 	%f37, [%rd66+12];
	ld.global.f32 	%f38, [%rd32];
	fma.rn.f32 	%f66, %f37, %f38, %f36;
	add.s32 	%r36, %r36, 8;
	add.s32 	%r35, %r35, %r7;
	add.s64 	%rd66, %rd66, 32;
	setp.ne.s32 	%p3, %r36, 0;
	@%p3 bra 	$L__BB0_3;
$L__BB0_4:
	setp.eq.s32 	%p4, %r4, 0;
	@%p4 bra 	$L__BB0_12;
	and.b32  	%r13, %r18, 3;
	setp.lt.u32 	%p5, %r4, 4;
	@%p5 bra 	$L__BB0_7;
	add.s32 	%r27, %r38, %r3;
	mul.wide.u32 	%rd34, %r27, 4;
	add.s64 	%rd35, %rd2, %rd34;
	ld.global.f32 	%f40, [%rd35];
	mad.lo.s32 	%r28, %r38, %r18, %r2;
	mul.wide.s32 	%rd36, %r28, 4;
	add.s64 	%rd37, %rd1, %rd36;
	ld.global.f32 	%f41, [%rd37];
	fma.rn.f32 	%f42, %f40, %f41, %f66;
	cvt.u64.u32 	%rd38, %r3;
	cvt.u64.u32 	%rd39, %r38;
	add.s64 	%rd40, %rd39, %rd38;
	shl.b64 	%rd41, %rd40, 2;
	add.s64 	%rd42, %rd2, %rd41;
	ld.global.f32 	%f43, [%rd42+4];
	mul.wide.s32 	%rd43, %r18, 4;
	add.s64 	%rd44, %rd37, %rd43;
	ld.global.f32 	%f44, [%rd44];
	fma.rn.f32 	%f45, %f43, %f44, %f42;
	ld.global.f32 	%f46, [%rd42+8];
	add.s64 	%rd45, %rd44, %rd43;
	ld.global.f32 	%f47, [%rd45];
	fma.rn.f32 	%f48, %f46, %f47, %f45;
	ld.global.f32 	%f49, [%rd42+12];
	add.s64 	%rd46, %rd45, %rd43;
	ld.global.f32 	%f50, [%rd46];
	fma.rn.f32 	%f66, %f49, %f50, %f48;
	add.s32 	%r38, %r38, 4;
$L__BB0_7:
	setp.eq.s32 	%p6, %r13, 0;
	@%p6 bra 	$L__BB0_12;
	setp.eq.s32 	%p7, %r13, 1;
	@%p7 bra 	$L__BB0_10;
	add.s32 	%r29, %r38, %r3;
	mul.wide.u32 	%rd47, %r29, 4;
	add.s64 	%rd48, %rd2, %rd47;
	ld.global.f32 	%f52, [%rd48];
	mad.lo.s32 	%r30, %r38, %r18, %r2;
	mul.wide.s32 	%rd49, %r30, 4;
	add.s64 	%rd50, %rd1, %rd49;
	ld.global.f32 	%f53, [%rd50];
	fma.rn.f32 	%f54, %f52, %f53, %f66;
	cvt.u64.u32 	%rd51, %r3;
	cvt.u64.u32 	%rd52, %r38;
	add.s64 	%rd53, %rd52, %rd51;
	shl.b64 	%rd54, %rd53, 2;
	add.s64 	%rd55, %rd2, %rd54;
	ld.global.f32 	%f55, [%rd55+4];
	mul.wide.s32 	%rd56, %r18, 4;
	add.s64 	%rd57, %rd50, %rd56;
	ld.global.f32 	%f56, [%rd57];
	fma.rn.f32 	%f66, %f55, %f56, %f54;
	add.s32 	%r38, %r38, 2;
$L__BB0_10:
	and.b32  	%r31, %r18, 1;
	setp.eq.b32 	%p8, %r31, 1;
	not.pred 	%p9, %p8;
	@%p9 bra 	$L__BB0_12;
	add.s32 	%r32, %r38, %r3;
	mul.wide.u32 	%rd58, %r32, 4;
	add.s64 	%rd59, %rd2, %rd58;
	ld.global.f32 	%f57, [%rd59];
	mad.lo.s32 	%r33, %r38, %r18, %r2;
	mul.wide.s32 	%rd60, %r33, 4;
	add.s64 	%rd61, %rd1, %rd60;
	ld.global.f32 	%f58, [%rd61];
	fma.rn.f32 	%f66, %f57, %f58, %f66;
$L__BB0_12:
	ld.param.u64 	%rd65, [_Z12matmul_naivePKfS0_Pfi_param_2];
	add.s32 	%r34, %r3, %r2;
	cvta.to.global.u64 	%rd62, %rd65;
	mul.wide.s32 	%rd63, %r34, 4;
	add.s64 	%rd64, %rd62, %rd63;
	st.global.f32 	[%rd64], %f66;
$L__BB0_13:
	ret;

}
	// .globl	_Z12matmul_tiledPKfS0_Pfi
.visible .entry _Z12matmul_tiledPKfS0_Pfi(
	.param .u64 .ptr .align 1 _Z12matmul_tiledPKfS0_Pfi_param_0,
	.param .u64 .ptr .align 1 _Z12matmul_tiledPKfS0_Pfi_param_1,
	.param .u64 .ptr .align 1 _Z12matmul_tiledPKfS0_Pfi_param_2,
	.param .u32 _Z12matmul_tiledPKfS0_Pfi_param_3
)
{
	.reg .pred 	%p<8>;
	.reg .b32 	%r<43>;
	.reg .b32 	%f<63>;
	.reg .b64 	%rd<13>;
	// demoted variable
	.shared .align 4 .b8 _ZZ12matmul_tiledPKfS0_PfiE5tileA[1024];
	// demoted variable
	.shared .align 4 .b8 _ZZ12matmul_tiledPKfS0_PfiE5tileB[1024];
	ld.param.u64 	%rd3, [_Z12matmul_tiledPKfS0_Pfi_param_0];
	ld.param.u64 	%rd4, [_Z12matmul_tiledPKfS0_Pfi_param_1];
	ld.param.u64 	%rd5, [_Z12matmul_tiledPKfS0_Pfi_param_2];
	ld.param.u32 	%r24, [_Z12matmul_tiledPKfS0_Pfi_param_3];
	mov.u32 	%r25, %ctaid.y;
	shl.b32 	%r26, %r25, 4;
	mov.u32 	%r40, %tid.y;
	add.s32 	%r2, %r26, %r40;
	mov.u32 	%r27, %ctaid.x;
	shl.b32 	%r3, %r27, 4;
	mov.u32 	%r38, %tid.x;
	add.s32 	%r5, %r3, %r38;
	setp.lt.s32 	%p1, %r24, 1;
	mov.f32 	%f62, 0f00000000;
	@%p1 bra 	$L__BB1_7;
	add.s32 	%r28, %r24, 15;
	shr.u32 	%r29, %r28, 4;
	shl.b32 	%r30, %r40, 6;
	mov.u32 	%r31, _ZZ12matmul_tiledPKfS0_PfiE5tileA;
	add.s32 	%r6, %r31, %r30;
	shl.b32 	%r32, %r38, 2;
	add.s32 	%r7, %r6, %r32;
	mov.u32 	%r33, _ZZ12matmul_tiledPKfS0_PfiE5tileB;
	add.s32 	%r9, %r33, %r32;
	add.s32 	%r8, %r9, %r30;
	neg.s32 	%r42, %r29;
	mad.lo.s32 	%r34, %r40, %r24, %r38;
	add.s32 	%r41, %r34, %r3;
	shl.b32 	%r12, %r24, 4;
	mad.lo.s32 	%r39, %r24, %r2, %r38;
	cvta.to.global.u64 	%rd1, %rd3;
	cvta.to.global.u64 	%rd2, %rd4;
	mov.f32 	%f62, 0f00000000;
$L__BB1_2:
	max.u32 	%r35, %r2, %r38;
	setp.ge.u32 	%p2, %r35, %r24;
	mov.f32 	%f60, 0f00000000;
	@%p2 bra 	$L__BB1_4;
	mul.wide.u32 	%rd6, %r39, 4;
	add.s64 	%rd7, %rd1, %rd6;
	ld.global.f32 	%f60, [%rd7];
$L__BB1_4:
	setp.ge.s32 	%p3, %r5, %r24;
	st.shared.f32 	[%r7], %f60;
	setp.ge.u32 	%p4, %r40, %r24;
	mov.f32 	%f61, 0f00000000;
	or.pred  	%p5, %p3, %p4;
	@%p5 bra 	$L__BB1_6;
	mul.wide.u32 	%rd8, %r41, 4;
	add.s64 	%rd9, %rd2, %rd8;
	ld.global.f32 	%f61, [%rd9];
$L__BB1_6:
	st.shared.f32 	[%r8], %f61;
	bar.sync 	0;
	ld.shared.f32 	%f12, [%r6];
	ld.shared.f32 	%f13, [%r9];
	fma.rn.f32 	%f14, %f12, %f13, %f62;
	ld.shared.f32 	%f15, [%r6+4];
	ld.shared.f32 	%f16, [%r9+64];
	fma.rn.f32 	%f17, %f15, %f16, %f14;
	ld.shared.f32 	%f18, [%r6+8];
	ld.shared.f32 	%f19, [%r9+128];
	fma.rn.f32 	%f20, %f18, %f19, %f17;
	ld.shared.f32 	%f21, [%r6+12];
	ld.shared.f32 	%f22, [%r9+192];
	fma.rn.f32 	%f23, %f21, %f22, %f20;
	ld.shared.f32 	%f24, [%r6+16];
	ld.shared.f32 	%f25, [%r9+256];
	fma.rn.f32 	%f26, %f24, %f25, %f23;
	ld.shared.f32 	%f27, [%r6+20];
	ld.shared.f32 	%f28, [%r9+320];
	fma.rn.f32 	%f29, %f27, %f28, %f26;
	ld.shared.f32 	%f30, [%r6+24];
	ld.shared.f32 	%f31, [%r9+384];
	fma.rn.f32 	%f32, %f30, %f31, %f29;
	ld.shared.f32 	%f33, [%r6+28];
	ld.shared.f32 	%f34, [%r9+448];
	fma.rn.f32 	%f35, %f33, %f34, %f32;
	ld.shared.f32 	%f36, [%r6+32];
	ld.shared.f32 	%f37, [%r9+512];
	fma.rn.f32 	%f38, %f36, %f37, %f35;
	ld.shared.f32 	%f39, [%r6+36];
	ld.shared.f32 	%f40, [%r9+576];
	fma.rn.f32 	%f41, %f39, %f40, %f38;
	ld.shared.f32 	%f42, [%r6+40];
	ld.shared.f32 	%f43, [%r9+640];
	fma.rn.f32 	%f44, %f42, %f43, %f41;
	ld.shared.f32 	%f45, [%r6+44];
	ld.shared.f32 	%f46, [%r9+704];
	fma.rn.f32 	%f47, %f45, %f46, %f44;
	ld.shared.f32 	%f48, [%r6+48];
	ld.shared.f32 	%f49, [%r9+768];
	fma.rn.f32 	%f50, %f48, %f49, %f47;
	ld.shared.f32 	%f51, [%r6+52];
	ld.shared.f32 	%f52, [%r9+832];
	fma.rn.f32 	%f53, %f51, %f52, %f50;
	ld.shared.f32 	%f54, [%r6+56];
	ld.shared.f32 	%f55, [%r9+896];
	fma.rn.f32 	%f56, %f54, %f55, %f53;
	ld.shared.f32 	%f57, [%r6+60];
	ld.shared.f32 	%f58, [%r9+960];
	fma.rn.f32 	%f62, %f57, %f58, %f56;
	bar.sync 	0;
	add.s32 	%r42, %r42, 1;
	setp.ne.s32 	%p6, %r42, 0;
	add.s32 	%r41, %r41, %r12;
	add.s32 	%r40, %r40, 16;
	add.s32 	%r39, %r39, 16;
	add.s32 	%r38, %r38, 16;
	@%p6 bra 	$L__BB1_2;
$L__BB1_7:
	max.s32 	%r36, %r2, %r5;
	setp.ge.s32 	%p7, %r36, %r24;
	@%p7 bra 	$L__BB1_9;
	mad.lo.s32 	%r37, %r24, %r2, %r5;
	cvta.to.global.u64 	%rd10, %rd5;
	mul.wide.s32 	%rd11, %r37, 4;
	add.s64 	%rd12, %rd10, %rd11;
	st.global.f32 	[%rd12], %f62;
$L__BB1_9:
	ret;

}


// ===== COMPILED SASS (sm_100) =====

	.target	sm_100

	.elftype	@"ET_EXEC"


//--------------------- .note.nv.tkinfo           --------------------------
	.section	.note.nv.tkinfo,"",@"SHT_NOTE"
	.sectionflags	@"SHF_NOTE_NV_TKINFO"
	.tkinfo
        /*0018*/ 	.word	0x00000002
        /*0030*/ 	.string	""
        /*0030*/ 	.string	"ptxas"
        /*0030*/ 	.string	"Cuda compilation tools, release 13.0, V13.0.88"
        /*0030*/ 	.string	"Build cuda_13.0.r13.0/compiler.36424714_0"
        /*0030*/ 	.string	"-arch sm_100 -m 64 "



//--------------------- .note.nv.cuinfo           --------------------------
	.section	.note.nv.cuinfo,"",@"SHT_NOTE"
	.sectionflags	@"SHF_NOTE_NV_CUINFO"
        /*0018*/ 	.short	0x0002
        /*001a*/ 	.short	0x0064
        /*001c*/ 	.short	0x0082
	.zero		2


//--------------------- .nv.info                  --------------------------
	.section	.nv.info,"",@"SHT_CUDA_INFO"
	.align	4


	//----- nvinfo : EIATTR_REGCOUNT
	.align		4
        /*0000*/ 	.byte	0x04, 0x2f
        /*0002*/ 	.short	(.L_1 - .L_0)
	.align		4
.L_0:
        /*0004*/ 	.word	index@(_Z12matmul_naivePKfS0_Pfi)
        /*0008*/ 	.word	0x0000001e


	//----- nvinfo : EIATTR_FRAME_SIZE
	.align		4
.L_1:
        /*000c*/ 	.byte	0x04, 0x11
        /*000e*/ 	.short	(.L_3 - .L_2)
	.align		4
.L_2:
        /*0010*/ 	.word	index@(_Z12matmul_naivePKfS0_Pfi)
        /*0014*/ 	.word	0x00000000


	//----- nvinfo : EIATTR_REGCOUNT
	.align		4
.L_3:
        /*0018*/ 	.byte	0x04, 0x2f
        /*001a*/ 	.short	(.L_5 - .L_4)
	.align		4
.L_4:
        /*001c*/ 	.word	index@(_Z12matmul_tiledPKfS0_Pfi)
        /*0020*/ 	.word	0x00000020


	//----- nvinfo : EIATTR_FRAME_SIZE
	.align		4
.L_5:
        /*0024*/ 	.byte	0x04, 0x11
        /*0026*/ 	.short	(.L_7 - .L_6)
	.align		4
.L_6:
        /*0028*/ 	.word	index@(_Z12matmul_tiledPKfS0_Pfi)
        /*002c*/ 	.word	0x00000000


	//----- nvinfo : EIATTR_MIN_STACK_SIZE
	.align		4
.L_7:
        /*0030*/ 	.byte	0x04, 0x12
        /*0032*/ 	.short	(.L_9 - .L_8)
	.align		4
.L_8:
        /*0034*/ 	.word	index@(_Z12matmul_tiledPKfS0_Pfi)
        /*0038*/ 	.word	0x00000000


	//----- nvinfo : EIATTR_MIN_STACK_SIZE
	.align		4
.L_9:
        /*003c*/ 	.byte	0x04, 0x12
        /*003e*/ 	.short	(.L_11 - .L_10)
	.align		4
.L_10:
        /*0040*/ 	.word	index@(_Z12matmul_naivePKfS0_Pfi)
        /*0044*/ 	.word	0x00000000
.L_11:


//--------------------- .nv.compat                --------------------------
	.section	.nv.compat,"",@"SHT_CUDA_COMPAT_INFO"
	.align	4
        /*0000*/ 	.byte	0x02, 0x09, 0x00, 0x00, 0x02, 0x02, 0x01, 0x00, 0x02, 0x05, 0x05, 0x00, 0x03, 0x07, 0x01, 0x01
        /*0010*/ 	.byte	0x02, 0x03, 0x00, 0x00, 0x02, 0x06, 0x01, 0x00, 0x04, 0x0b, 0x08, 0x00, 0x09, 0x00, 0x00, 0x00
        /*0020*/ 	.byte	0x00, 0x00, 0x00, 0x00


//--------------------- .nv.info._Z12matmul_tiledPKfS0_Pfi --------------------------
	.section	.nv.info._Z12matmul_tiledPKfS0_Pfi,"",@"SHT_CUDA_INFO"
	.sectionflags	@""
	.align	4


	//----- nvinfo : EIATTR_CUDA_API_VERSION
	.align		4
        /*0000*/ 	.byte	0x04, 0x37
        /*0002*/ 	.short	(.L_13 - .L_12)
.L_12:
        /*0004*/ 	.word	0x00000082


	//----- nvinfo : EIATTR_KPARAM_INFO
	.align		4
.L_13:
        /*0008*/ 	.byte	0x04, 0x17
        /*000a*/ 	.short	(.L_15 - .L_14)
.L_14:
        /*000c*/ 	.word	0x00000000
        /*0010*/ 	.short	0x0003
        /*0012*/ 	.short	0x0018
        /*0014*/ 	.byte	0x00, 0xf0, 0x11, 0x00


	//----- nvinfo : EIATTR_KPARAM_INFO
	.align		4
.L_15:
        /*0018*/ 	.byte	0x04, 0x17
        /*001a*/ 	.short	(.L_17 - .L_16)
.L_16:
        /*001c*/ 	.word	0x00000000
        /*0020*/ 	.short	0x0002
        /*0022*/ 	.short	0x0010
        /*0024*/ 	.byte	0x00, 0xf5, 0x21, 0x00


	//----- nvinfo : EIATTR_KPARAM_INFO
	.align		4
.L_17:
        /*0028*/ 	.byte	0x04, 0x17
        /*002a*/ 	.short	(.L_19 - .L_18)
.L_18:
        /*002c*/ 	.word	0x00000000
        /*0030*/ 	.short	0x0001
        /*0032*/ 	.short	0x0008
        /*0034*/ 	.byte	0x00, 0xf5, 0x21, 0x00


	//----- nvinfo : EIATTR_KPARAM_INFO
	.align		4
.L_19:
        /*0038*/ 	.byte	0x04, 0x17
        /*003a*/ 	.short	(.L_21 - .L_20)
.L_20:
        /*003c*/ 	.word	0x00000000
        /*0040*/ 	.short	0x0000
        /*0042*/ 	.short	0x0000
        /*0044*/ 	.byte	0x00, 0xf5, 0x21, 0x00


	//----- nvinfo : EIATTR_SPARSE_MMA_MASK
	.align		4
.L_21:
        /*0048*/ 	.byte	0x03, 0x50
        /*004a*/ 	.short	0x0000


	//----- nvinfo : EIATTR_MAXREG_COUNT
	.align		4
        /*004c*/ 	.byte	0x03, 0x1b
        /*004e*/ 	.short	0x00ff


	//----- nvinfo : EIATTR_NUM_BARRIERS
	.align		4
        /*0050*/ 	.byte	0x02, 0x4c
        /*0052*/ 	.byte	0x01
	.zero		1


	//----- nvinfo : EIATTR_MERCURY_ISA_VERSION
	.align		4
        /*0054*/ 	.byte	0x03, 0x5f
        /*0056*/ 	.short	0x0101


	//----- nvinfo : EIATTR_VRC_CTA_INIT_COUNT
	.align		4
        /*0058*/ 	.byte	0x02, 0x4a
	.zero		1
	.zero		1


	//----- nvinfo : EIATTR_EXIT_INSTR_OFFSETS
	.align		4
        /*005c*/ 	.byte	0x04, 0x1c
        /*005e*/ 	.short	(.L_23 - .L_22)


	//   ....[0]....
.L_22:
        /*0060*/ 	.word	0x000005c0


	//   ....[1]....
        /*0064*/ 	.word	0x00000610


	//----- nvinfo : EIATTR_CBANK_PARAM_SIZE
	.align		4
.L_23:
        /*0068*/ 	.byte	0x03, 0x19
        /*006a*/ 	.short	0x001c


	//----- nvinfo : EIATTR_PARAM_CBANK
	.align		4
        /*006c*/ 	.byte	0x04, 0x0a
        /*006e*/ 	.short	(.L_25 - .L_24)
	.align		4
.L_24:
        /*0070*/ 	.word	index@(.nv.constant0._Z12matmul_tiledPKfS0_Pfi)
        /*0074*/ 	.short	0x0380
        /*0076*/ 	.short	0x001c


	//----- nvinfo : EIATTR_SW_WAR
	.align		4
.L_25:
        /*0078*/ 	.byte	0x04, 0x36
        /*007a*/ 	.short	(.L_27 - .L_26)
.L_26:
        /*007c*/ 	.word	0x00000008
.L_27:


//--------------------- .nv.info._Z12matmul_naivePKfS0_Pfi --------------------------
	.section	.nv.info._Z12matmul_naivePKfS0_Pfi,"",@"SHT_CUDA_INFO"
	.sectionflags	@""
	.align	4


	//----- nvinfo : EIATTR_CUDA_API_VERSION
	.align		4
        /*0000*/ 	.byte	0x04, 0x37
        /*0002*/ 	.short	(.L_29 - .L_28)
.L_28:
        /*0004*/ 	.word	0x00000082


	//----- nvinfo : EIATTR_KPARAM_INFO
	.align		4
.L_29:
        /*0008*/ 	.byte	0x04, 0x17
        /*000a*/ 	.short	(.L_31 - .L_30)
.L_30:
        /*000c*/ 	.word	0x00000000
        /*0010*/ 	.short	0x0003
        /*0012*/ 	.short	0x0018
        /*0014*/ 	.byte	0x00, 0xf0, 0x11, 0x00


	//----- nvinfo : EIATTR_KPARAM_INFO
	.align		4
.L_31:
        /*0018*/ 	.byte	0x04, 0x17
        /*001a*/ 	.short	(.L_33 - .L_32)
.L_32:
        /*001c*/ 	.word	0x00000000
        /*0020*/ 	.short	0x0002
        /*0022*/ 	.short	0x0010
        /*0024*/ 	.byte	0x00, 0xf5, 0x21, 0x00


	//----- nvinfo : EIATTR_KPARAM_INFO
	.align		4
.L_33:
        /*0028*/ 	.byte	0x04, 0x17
        /*002a*/ 	.short	(.L_35 - .L_34)
.L_34:
        /*002c*/ 	.word	0x00000000
        /*0030*/ 	.short	0x0001
        /*0032*/ 	.short	0x0008
        /*0034*/ 	.byte	0x00, 0xf5, 0x21, 0x00


	//----- nvinfo : EIATTR_KPARAM_INFO
	.align		4
.L_35:
        /*0038*/ 	.byte	0x04, 0x17
        /*003a*/ 	.short	(.L_37 - .L_36)
.L_36:
        /*003c*/ 	.word	0x00000000
        /*0040*/ 	.short	0x0000
        /*0042*/ 	.short	0x0000
        /*0044*/ 	.byte	0x00, 0xf5, 0x21, 0x00


	//----- nvinfo : EIATTR_SPARSE_MMA_MASK
	.align		4
.L_37:
        /*0048*/ 	.byte	0x03, 0x50
        /*004a*/ 	.short	0x0000


	//----- nvinfo : EIATTR_MAXREG_COUNT
	.align		4
        /*004c*/ 	.byte	0x03, 0x1b
        /*004e*/ 	.short	0x00ff


	//----- nvinfo : EIATTR_MERCURY_ISA_VERSION
	.align		4
        /*0050*/ 	.byte	0x03, 0x5f
        /*0052*/ 	.short	0x0101


	//----- nvinfo : EIATTR_VRC_CTA_INIT_COUNT
	.align		4
        /*0054*/ 	.byte	0x02, 0x4a
	.zero		1
	.zero		1


	//----- nvinfo : EIATTR_EXIT_INSTR_OFFSETS
	.align		4
        /*0058*/ 	.byte	0x04, 0x1c
        /*005a*/ 	.short	(.L_39 - .L_38)


	//   ....[0]....
.L_38:
        /*005c*/ 	.word	0x000000c0


	//   ....[1]....
        /*0060*/ 	.word	0x00000a90


	//----- nvinfo : EIATTR_CBANK_PARAM_SIZE
	.align		4
.L_39:
        /*0064*/ 	.byte	0x03, 0x19
        /*0066*/ 	.short	0x001c


	//----- nvinfo : EIATTR_PARAM_CBANK
	.align		4
        /*0068*/ 	.byte	0x04, 0x0a
        /*006a*/ 	.short	(.L_41 - .L_40)
	.align		4
.L_40:
        /*006c*/ 	.word	index@(.nv.constant0._Z12matmul_naivePKfS0_Pfi)
        /*0070*/ 	.short	0x0380
        /*0072*/ 	.short	0x001c


	//----- nvinfo : EIATTR_SW_WAR
	.align		4
.L_41:
        /*0074*/ 	.byte	0x04, 0x36
        /*0076*/ 	.short	(.L_43 - .L_42)
.L_42:
        /*0078*/ 	.word	0x00000008
.L_43:


//--------------------- .nv.callgraph             --------------------------
	.section	.nv.callgraph,"",@"SHT_CUDA_CALLGRAPH"
	.align	4
	.sectionentsize	8
	.align		4
        /*0000*/ 	.word	0x00000000
	.align		4
        /*0004*/ 	.word	0xffffffff
	.align		4
        /*0008*/ 	.word	0x00000000
	.align		4
        /*000c*/ 	.word	0xfffffffe
	.align		4
        /*0010*/ 	.word	0x00000000
	.align		4
        /*0014*/ 	.word	0xfffffffd
	.align		4
        /*0018*/ 	.word	0x00000000
	.align		4
        /*001c*/ 	.word	0xfffffffc


//--------------------- .text._Z12matmul_tiledPKfS0_Pfi --------------------------
	.section	.text._Z12matmul_tiledPKfS0_Pfi,"ax",@progbits
	.align	128
        .global         _Z12matmul_tiledPKfS0_Pfi
        .type           _Z12matmul_tiledPKfS0_Pfi,@function
        .size           _Z12matmul_tiledPKfS0_Pfi,(.L_x_8 - _Z12matmul_tiledPKfS0_Pfi)
        .other          _Z12matmul_tiledPKfS0_Pfi,@"STO_CUDA_ENTRY STV_DEFAULT"
_Z12matmul_tiledPKfS0_Pfi:
.text._Z12matmul_tiledPKfS0_Pfi:
[----:B------:R-:W-:Y:S01]  /*0000*/  LDC R1, c[0x0][0x37c] ;  /* 0x0000df00ff017b82 */ /* 0x000fe20000000800 */
[----:B------:R-:W0:Y:S01]  /*0010*/  LDCU UR4, c[0x0][0x398] ;  /* 0x00007300ff0477ac */ /* 0x000e220008000800 */
[----:B------:R-:W1:Y:S01]  /*0020*/  S2R R2, SR_CTAID.Y ;  /* 0x0000000000027919 */ /* 0x000e620000002600 */
[----:B------:R-:W-:Y:S01]  /*0030*/  HFMA2 R23, -RZ, RZ, 0, 0 ;  /* 0x00000000ff177431 */ /* 0x000fe200000001ff */
[----:B------:R-:W2:Y:S01]  /*0040*/  LDCU.64 UR8, c[0x0][0x358] ;  /* 0x00006b00ff0877ac */ /* 0x000ea20008000a00 */
[----:B------:R-:W1:Y:S01]  /*0050*/  S2R R7, SR_TID.Y ;  /* 0x0000000000077919 */ /* 0x000e620000002200 */
[----:B------:R-:W3:Y:S01]  /*0060*/  S2R R8, SR_CTAID.X ;  /* 0x0000000000087919 */ /* 0x000ee20000002500 */
[----:B------:R-:W3:Y:S01]  /*0070*/  S2R R3, SR_TID.X ;  /* 0x0000000000037919 */ /* 0x000ee20000002100 */
[----:B0-----:R-:W-:-:S04]  /*0080*/  MOV R0, UR4 ;  /* 0x0000000400007c02 */ /* 0x001fc80008000f00 */
[----:B------:R-:W-:Y:S02]  /*0090*/  ISETP.GE.AND P0, PT, R0, 0x1, PT ;  /* 0x000000010000780c */ /* 0x000fe40003f06270 */
[----:B-1----:R-:W-:Y:S02]  /*00a0*/  LEA R2, R2, R7, 0x4 ;  /* 0x0000000702027211 */ /* 0x002fe400078e20ff */
[----:B---3--:R-:W-:-:S09]  /*00b0*/  LEA R5, R8, R3, 0x4 ;  /* 0x0000000308057211 */ /* 0x008fd200078e20ff */
[----:B--2---:R-:W-:Y:S05]  /*00c0*/  @!P0 BRA `(.L_x_0) ;  /* 0x0000000400348947 */ /* 0x004fea0003800000 */
[----:B------:R-:W0:Y:S01]  /*00d0*/  S2UR UR6, SR_CgaCtaId ;  /* 0x00000000000679c3 */ /* 0x000e220000008800 */
[----:B------:R-:W-:Y:S01]  /*00e0*/  UMOV UR4, 0x400 ;  /* 0x0000040000047882 */ /* 0x000fe20000000000 */
[----:B------:R-:W-:Y:S01]  /*00f0*/  IADD3 R4, PT, PT, R0, 0xf, RZ ;  /* 0x0000000f00047810 */ /* 0x000fe20007ffe0ff */
[----:B------:R-:W-:Y:S01]  /*0100*/  UIADD3 UR5, UPT, UPT, UR4, 0x400, URZ ;  /* 0x0000040004057890 */ /* 0x000fe2000fffe0ff */
[-C--:B------:R-:W-:Y:S01]  /*0110*/  IMAD R17, R7, R0.reuse, R3 ;  /* 0x0000000007117224 */ /* 0x080fe200078e0203 */
[----:B------:R-:W-:Y:S02]  /*0120*/  MOV R23, RZ ;  /* 0x000000ff00177202 */ /* 0x000fe40000000f00 */
[----:B------:R-:W-:Y:S01]  /*0130*/  SHF.R.U32.HI R19, RZ, 0x4, R4 ;  /* 0x00000004ff137819 */ /* 0x000fe20000011604 */
[----:B------:R-:W1:Y:S01]  /*0140*/  LDC R6, c[0x0][0x398] ;  /* 0x0000e600ff067b82 */ /* 0x000e620000000800 */
[----:B------:R-:W-:Y:S02]  /*0150*/  IMAD R17, R8, 0x10, R17 ;  /* 0x0000001008117824 */ /* 0x000fe400078e0211 */
[----:B------:R-:W-:Y:S01]  /*0160*/  IMAD R4, R2, R0, R3 ;  /* 0x0000000002047224 */ /* 0x000fe200078e0203 */
[----:B------:R-:W-:Y:S01]  /*0170*/  IADD3 R19, PT, PT, -R19, RZ, RZ ;  /* 0x000000ff13137210 */ /* 0x000fe20007ffe1ff */
[----:B0-----:R-:W-:-:S02]  /*0180*/  ULEA UR5, UR6, UR5, 0x18 ;  /* 0x0000000506057291 */ /* 0x001fc4000f8ec0ff */
[----:B------:R-:W-:-:S04]  /*0190*/  ULEA UR4, UR6, UR4, 0x18 ;  /* 0x0000000406047291 */ /* 0x000fc8000f8ec0ff */
[----:B------:R-:W-:Y:S02]  /*01a0*/  LEA R20, R3, UR5, 0x2 ;  /* 0x0000000503147c11 */ /* 0x000fe4000f8e10ff */
[----:B------:R-:W-:-:S03]  /*01b0*/  LEA R18, R7, UR4, 0x6 ;  /* 0x0000000407127c11 */ /* 0x000fc6000f8e30ff */
[----:B------:R-:W-:Y:S01]  /*01c0*/  IMAD R16, R7, 0x40, R20 ;  /* 0x0000004007107824 */ /* 0x000fe200078e0214 */
[----:B------:R-:W-:-:S07]  /*01d0*/  LEA R21, R3, R18, 0x2 ;  /* 0x0000001203157211 */ /* 0x000fce00078e10ff */
.L_x_1:
[----:B-1----:R-:W-:Y:S01]  /*01e0*/  MOV R0, R6 ;  /* 0x0000000600007202 */ /* 0x002fe20000000f00 */
[----:B------:R-:W-:Y:S01]  /*01f0*/  HFMA2 R22, -RZ, RZ, 0, 0 ;  /* 0x00000000ff167431 */ /* 0x000fe200000001ff */
[----:B------:R-:W-:Y:S02]  /*0200*/  VIMNMX.U32 R9, PT, PT, R2, R3, !PT ;  /* 0x0000000302097248 */ /* 0x000fe40007fe0000 */
[-C--:B------:R-:W-:Y:S02]  /*0210*/  ISETP.GE.U32.AND P0, PT, R7, R0.reuse, PT ;  /* 0x000000000700720c */ /* 0x080fe40003f06070 */
[-C--:B------:R-:W-:Y:S02]  /*0220*/  ISETP.GE.U32.AND P1, PT, R9, R0.reuse, PT ;  /* 0x000000000900720c */ /* 0x080fe40003f26070 */
[----:B------:R-:W-:Y:S02]  /*0230*/  ISETP.GE.OR P0, PT, R5, R0, P0 ;  /* 0x000000000500720c */ /* 0x000fe40000706670 */
[----:B------:R-:W-:-:S09]  /*0240*/  MOV R27, RZ ;  /* 0x000000ff001b7202 */ /* 0x000fd20000000f00 */
[----:B------:R-:W0:Y:S08]  /*0250*/  @!P1 LDC.64 R10, c[0x0][0x380] ;  /* 0x0000e000ff0a9b82 */ /* 0x000e300000000a00 */
[----:B------:R-:W1:Y:S01]  /*0260*/  @!P0 LDC.64 R8, c[0x0][0x388] ;  /* 0x0000e200ff088b82 */ /* 0x000e620000000a00 */
[----:B0-----:R-:W-:-:S05]  /*0270*/  @!P1 IMAD.WIDE.U32 R10, R4, 0x4, R10 ;  /* 0x00000004040a9825 */ /* 0x001fca00078e000a */
[----:B------:R-:W2:Y:S01]  /*0280*/  @!P1 LDG.E R22, desc[UR8][R10.64] ;  /* 0x000000080a169981 */ /* 0x000ea2000c1e1900 */
[----:B-1----:R-:W-:-:S05]  /*0290*/  @!P0 IMAD.WIDE.U32 R8, R17, 0x4, R8 ;  /* 0x0000000411088825 */ /* 0x002fca00078e0008 */
[----:B------:R-:W3:Y:S01]  /*02a0*/  @!P0 LDG.E R27, desc[UR8][R8.64] ;  /* 0x00000008081b8981 */ /* 0x000ee2000c1e1900 */
[----:B------:R-:W-:-:S05]  /*02b0*/  VIADD R19, R19, 0x1 ;  /* 0x0000000113137836 */ /* 0x000fca0000000000 */
[----:B------:R-:W-:Y:S02]  /*02c0*/  ISETP.NE.AND P0, PT, R19, RZ, PT ;  /* 0x000000ff1300720c */ /* 0x000fe40003f05270 */
[----:B------:R-:W-:Y:S02]  /*02d0*/  IADD3 R3, PT, PT, R3, 0x10, RZ ;  /* 0x0000001003037810 */ /* 0x000fe40007ffe0ff */
[----:B------:R-:W-:Y:S02]  /*02e0*/  IADD3 R7, PT, PT, R7, 0x10, RZ ;  /* 0x0000001007077810 */ /* 0x000fe40007ffe0ff */
[----:B------:R-:W-:Y:S02]  /*02f0*/  IADD3 R4, PT, PT, R4, 0x10, RZ ;  /* 0x0000001004047810 */ /* 0x000fe40007ffe0ff */
[----:B------:R-:W-:Y:S01]  /*0300*/  LEA R17, R0, R17, 0x4 ;  /* 0x0000001100117211 */ /* 0x000fe200078e20ff */
[----:B--2---:R-:W-:Y:S04]  /*0310*/  STS [R21], R22 ;  /* 0x0000001615007388 */ /* 0x004fe80000000800 */
[----:B---3--:R-:W-:Y:S01]  /*0320*/  STS [R16], R27 ;  /* 0x0000001b10007388 */ /* 0x008fe20000000800 */
[----:B------:R-:W-:Y:S06]  /*0330*/  BAR.SYNC.DEFER_BLOCKING 0x0 ;  /* 0x0000000000007b1d */ /* 0x000fec0000010000 */
[----:B------:R-:W-:Y:S04]  /*0340*/  LDS R26, [R20] ;  /* 0x00000000141a7984 */ /* 0x000fe80000000800 */
[----:B------:R-:W0:Y:S04]  /*0350*/  LDS.128 R12, [R18] ;  /* 0x00000000120c7984 */ /* 0x000e280000000c00 */
[----:B------:R-:W1:Y:S04]  /*0360*/  LDS R29, [R20+0x40] ;  /* 0x00004000141d7984 */ /* 0x000e680000000800 */
[----:B------:R-:W2:Y:S04]  /*0370*/  LDS R25, [R20+0x80] ;  /* 0x0000800014197984 */ /* 0x000ea80000000800 */
[----:B------:R-:W3:Y:S04]  /*0380*/  LDS R24, [R20+0xc0] ;  /* 0x0000c00014187984 */ /* 0x000ee80000000800 */
[----:B------:R-:W-:Y:S04]  /*0390*/  LDS.128 R8, [R18+0x10] ;  /* 0x0000100012087984 */ /* 0x000fe80000000c00 */
[----:B------:R-:W-:Y:S04]  /*03a0*/  LDS R22, [R20+0x140] ;  /* 0x0001400014167984 */ /* 0x000fe80000000800 */
[----:B------:R-:W-:Y:S01]  /*03b0*/  LDS R27, [R20+0x200] ;  /* 0x00020000141b7984 */ /* 0x000fe20000000800 */
[----:B0-----:R-:W-:-:S03]  /*03c0*/  FFMA R12, R12, R26, R23 ;  /* 0x0000001a0c0c7223 */ /* 0x001fc60000000017 */
[----:B------:R-:W0:Y:S01]  /*03d0*/  LDS R23, [R20+0x100] ;  /* 0x0001000014177984 */ /* 0x000e220000000800 */
[----:B-1----:R-:W-:-:S03]  /*03e0*/  FFMA R12, R29, R13, R12 ;  /* 0x0000000d1d0c7223 */ /* 0x002fc6000000000c */
[----:B------:R-:W-:Y:S01]  /*03f0*/  LDS R26, [R20+0x1c0] ;  /* 0x0001c000141a7984 */ /* 0x000fe20000000800 */
[----:B--2---:R-:W-:-:S03]  /*0400*/  FFMA R13, R25, R14, R12 ;  /* 0x0000000e190d7223 */ /* 0x004fc6000000000c */
[----:B------:R-:W1:Y:S01]  /*0410*/  LDS R25, [R20+0x180] ;  /* 0x0001800014197984 */ /* 0x000e620000000800 */
[----:B---3--:R-:W-:-:S03]  /*0420*/  FFMA R13, R24, R15, R13 ;  /* 0x0000000f180d7223 */ /* 0x008fc6000000000d */
[----:B------:R-:W-:Y:S01]  /*0430*/  LDS R24, [R20+0x240] ;  /* 0x0002400014187984 */ /* 0x000fe20000000800 */
[----:B0-----:R-:W-:-:S03]  /*0440*/  FFMA R23, R8, R23, R13 ;  /* 0x0000001708177223 */ /* 0x001fc6000000000d */
[----:B------:R-:W0:Y:S01]  /*0450*/  LDS.128 R12, [R18+0x20] ;  /* 0x00002000120c7984 */ /* 0x000e220000000c00 */
[----:B------:R-:W-:-:S03]  /*0460*/  FFMA R22, R22, R9, R23 ;  /* 0x0000000916167223 */ /* 0x000fc60000000017 */
[----:B------:R-:W2:Y:S01]  /*0470*/  LDS R23, [R20+0x280] ;  /* 0x0002800014177984 */ /* 0x000ea20000000800 */
[----:B-1----:R-:W-:-:S03]  /*0480*/  FFMA R25, R25, R10, R22 ;  /* 0x0000000a19197223 */ /* 0x002fc60000000016 */
[----:B------:R-:W1:Y:S01]  /*0490*/  LDS R22, [R20+0x2c0] ;  /* 0x0002c00014167984 */ /* 0x000e620000000800 */
[----:B------:R-:W-:-:S03]  /*04a0*/  FFMA R11, R26, R11, R25 ;  /* 0x0000000b1a0b7223 */ /* 0x000fc60000000019 */
[----:B------:R-:W-:Y:S01]  /*04b0*/  LDS R25, [R20+0x300] ;  /* 0x0003000014197984 */ /* 0x000fe20000000800 */
[----:B0-----:R-:W-:-:S03]  /*04c0*/  FFMA R27, R12, R27, R11 ;  /* 0x0000001b0c1b7223 */ /* 0x001fc6000000000b */
[----:B------:R-:W0:Y:S01]  /*04d0*/  LDS.128 R8, [R18+0x30] ;  /* 0x0000300012087984 */ /* 0x000e220000000c00 */
[----:B------:R-:W-:-:S03]  /*04e0*/  FFMA R24, R24, R13, R27 ;  /* 0x0000000d18187223 */ /* 0x000fc6000000001b */
[----:B------:R-:W3:Y:S04]  /*04f0*/  LDS R27, [R20+0x340] ;  /* 0x00034000141b7984 */ /* 0x000ee80000000800 */
[----:B------:R-:W4:Y:S04]  /*0500*/  LDS R13, [R20+0x380] ;  /* 0x00038000140d7984 */ /* 0x000f280000000800 */
[----:B------:R-:W5:Y:S01]  /*0510*/  LDS R12, [R20+0x3c0] ;  /* 0x0003c000140c7984 */ /* 0x000f620000000800 */
[----:B--2---:R-:W-:-:S04]  /*0520*/  FFMA R23, R23, R14, R24 ;  /* 0x0000000e17177223 */ /* 0x004fc80000000018 */
[----:B-1----:R-:W-:-:S04]  /*0530*/  FFMA R15, R22, R15, R23 ;  /* 0x0000000f160f7223 */ /* 0x002fc80000000017 */
[----:B0-----:R-:W-:-:S04]  /*0540*/  FFMA R8, R8, R25, R15 ;  /* 0x0000001908087223 */ /* 0x001fc8000000000f */
[----:B---3--:R-:W-:-:S04]  /*0550*/  FFMA R8, R27, R9, R8 ;  /* 0x000000091b087223 */ /* 0x008fc80000000008 */
[----:B----4-:R-:W-:-:S04]  /*0560*/  FFMA R13, R13, R10, R8 ;  /* 0x0000000a0d0d7223 */ /* 0x010fc80000000008 */
[----:B-----5:R-:W-:Y:S01]  /*0570*/  FFMA R23, R12, R11, R13 ;  /* 0x0000000b0c177223 */ /* 0x020fe2000000000d */
[----:B------:R-:W-:Y:S06]  /*0580*/  BAR.SYNC.DEFER_BLOCKING 0x0 ;  /* 0x0000000000007b1d */ /* 0x000fec0000010000 */
[----:B------:R-:W-:Y:S05]  /*0590*/  @P0 BRA `(.L_x_1) ;  /* 0xfffffffc00100947 */ /* 0x000fea000383ffff */
.L_x_0:
[----:B------:R-:W-:-:S04]  /*05a0*/  VIMNMX R3, PT, PT, R2, R5, !PT ;  /* 0x0000000502037248 */ /* 0x000fc80007fe0100 */
[----:B------:R-:W-:-:S13]  /*05b0*/  ISETP.GE.AND P0, PT, R3, R0, PT ;  /* 0x000000000300720c */ /* 0x000fda0003f06270 */
[----:B------:R-:W-:Y:S05]  /*05c0*/  @P0 EXIT ;  /* 0x000000000000094d */ /* 0x000fea0003800000 */
[----:B------:R-:W0:Y:S01]  /*05d0*/  LDC.64 R6, c[0x0][0x390] ;  /* 0x0000e400ff067b82 */ /* 0x000e220000000a00 */
[----:B------:R-:W-:-:S04]  /*05e0*/  IMAD R3, R2, R0, R5 ;  /* 0x0000000002037224 */ /* 0x000fc800078e0205 */
[----:B0-----:R-:W-:-:S05]  /*05f0*/  IMAD.WIDE R2, R3, 0x4, R6 ;  /* 0x0000000403027825 */ /* 0x001fca00078e0206 */
[----:B------:R-:W-:Y:S01]  /*0600*/  STG.E desc[UR8][R2.64], R23 ;  /* 0x0000001702007986 */ /* 0x000fe2000c101908 */
[----:B------:R-:W-:Y:S05]  /*0610*/  EXIT ;  /* 0x000000000000794d */ /* 0x000fea0003800000 */
.L_x_2:
[----:B------:R-:W-:-:S00]  /*0620*/  BRA `(.L_x_2) ;  /* 0xfffffffc00fc7947 */ /* 0x000fc0000383ffff */
[----:B------:R-:W-:-:S00]  /*0630*/  NOP ;  /* 0x0000000000007918 */ /* 0x000fc00000000000 */
        /* <DEDUP_REMOVED lines=12> */
.L_x_8:


//--------------------- .text._Z12matmul_naivePKfS0_Pfi --------------------------
	.section	.text._Z12matmul_naivePKfS0_Pfi,"ax",@progbits
	.align	128
        .global         _Z12matmul_naivePKfS0_Pfi
        .type           _Z12matmul_naivePKfS0_Pfi,@function
        .size           _Z12matmul_naivePKfS0_Pfi,(.L_x_9 - _Z12matmul_naivePKfS0_Pfi)
        .other          _Z12matmul_naivePKfS0_Pfi,@"STO_CUDA_ENTRY STV_DEFAULT"
_Z12matmul_naivePKfS0_Pfi:
.text._Z12matmul_naivePKfS0_Pfi:
[----:B------:R-:W-:Y:S01]  /*0000*/  LDC R1, c[0x0][0x37c] ;  /* 0x0000df00ff017b82 */ /* 0x000fe20000000800 */
[----:B------:R-:W0:Y:S07]  /*0010*/  S2R R0, SR_TID.Y ;  /* 0x0000000000007919 */ /* 0x000e2e0000002200 */
[----:B------:R-:W0:Y:S01]  /*0020*/  S2UR UR4, SR_CTAID.Y ;  /* 0x00000000000479c3 */ /* 0x000e220000002600 */
[----:B------:R-:W1:Y:S01]  /*0030*/  LDCU UR20, c[0x0][0x398] ;  /* 0x00007300ff1477ac */ /* 0x000e620008000800 */
[----:B------:R-:W2:Y:S06]  /*0040*/  S2R R3, SR_TID.X ;  /* 0x0000000000037919 */ /* 0x000eac0000002100 */
[----:B------:R-:W0:Y:S08]  /*0050*/  LDC R13, c[0x0][0x364] ;  /* 0x0000d900ff0d7b82 */ /* 0x000e300000000800 */
[----:B------:R-:W2:Y:S08]  /*0060*/  S2UR UR5, SR_CTAID.X ;  /* 0x00000000000579c3 */ /* 0x000eb00000002500 */
[----:B------:R-:W2:Y:S01]  /*0070*/  LDC R2, c[0x0][0x360] ;  /* 0x0000d800ff027b82 */ /* 0x000ea20000000800 */
[----:B0-----:R-:W-:-:S02]  /*0080*/  IMAD R13, R13, UR4, R0 ;  /* 0x000000040d0d7c24 */ /* 0x001fc4000f8e0200 */
[----:B--2---:R-:W-:-:S05]  /*0090*/  IMAD R0, R2, UR5, R3 ;  /* 0x0000000502007c24 */ /* 0x004fca000f8e0203 */
[----:B------:R-:W-:-:S04]  /*00a0*/  VIMNMX R2, PT, PT, R13, R0, !PT ;  /* 0x000000000d027248 */ /* 0x000fc80007fe0100 */
[----:B-1----:R-:W-:-:S13]  /*00b0*/  ISETP.GE.AND P0, PT, R2, UR20, PT ;  /* 0x0000001402007c0c */ /* 0x002fda000bf06270 */
[----:B------:R-:W-:Y:S05]  /*00c0*/  @P0 EXIT ;  /* 0x000000000000094d */ /* 0x000fea0003800000 */
[----:B------:R-:W-:Y:S01]  /*00d0*/  UISETP.GE.U32.AND UP0, UPT, UR20, 0x8, UPT ;  /* 0x000000081400788c */ /* 0x000fe2000bf06070 */
[----:B------:R-:W-:Y:S02]  /*00e0*/  HFMA2 R12, -RZ, RZ, 0, 0 ;  /* 0x00000000ff0c7431 */ /* 0x000fe400000001ff */
[----:B------:R-:W-:Y:S01]  /*00f0*/  IMAD R13, R13, UR20, RZ ;  /* 0x000000140d0d7c24 */ /* 0x000fe2000f8e02ff */
[----:B------:R-:W-:Y:S01]  /*0100*/  UMOV UR4, URZ ;  /* 0x000000ff00047c82 */ /* 0x000fe20008000000 */
[----:B------:R-:W0:Y:S04]  /*0110*/  LDCU.64 UR18, c[0x0][0x358] ;  /* 0x00006b00ff1277ac */ /* 0x000e280008000a00 */
[----:B------:R-:W-:Y:S05]  /*0120*/  BRA.U !UP0, `(.L_x_3) ;  /* 0x0000000508047547 */ /* 0x000fea000b800000 */
[----:B------:R-:W1:Y:S01]  /*0130*/  LDCU.128 UR24, c[0x0][0x380] ;  /* 0x00007000ff1877ac */ /* 0x000e620008000c00 */
[----:B------:R-:W-:Y:S02]  /*0140*/  MOV R12, RZ ;  /* 0x000000ff000c7202 */ /* 0x000fe40000000f00 */
[----:B------:R-:W-:Y:S01]  /*0150*/  MOV R14, R0 ;  /* 0x00000000000e7202 */ /* 0x000fe20000000f00 */
[----:B------:R-:W-:-:S04]  /*0160*/  ULOP3.LUT UR4, UR20, 0x7ffffff8, URZ, 0xc0, !UPT ;  /* 0x7ffffff814047892 */ /* 0x000fc8000f8ec0ff */
[----:B------:R-:W-:Y:S01]  /*0170*/  UIADD3 UR5, UPT, UPT, -UR4, URZ, URZ ;  /* 0x000000ff04057290 */ /* 0x000fe2000fffe1ff */
[----:B-1----:R-:W-:Y:S01]  /*0180*/  MOV R2, UR24 ;  /* 0x0000001800027c02 */ /* 0x002fe20008000f00 */
[----:B------:R-:W-:Y:S01]  /*0190*/  UIMAD.WIDE UR6, UR20, 0x8, UR26 ;  /* 0x00000008140678a5 */ /* 0x000fe2000f8e021a */
[----:B------:R-:W-:Y:S01]  /*01a0*/  MOV R3, UR25 ;  /* 0x0000001900037c02 */ /* 0x000fe20008000f00 */
[----:B------:R-:W-:Y:S02]  /*01b0*/  UIMAD.WIDE UR8, UR20, 0xc, UR26 ;  /* 0x0000000c140878a5 */ /* 0x000fe4000f8e021a */
[----:B------:R-:W-:Y:S01]  /*01c0*/  UIMAD.WIDE UR10, UR20, 0x10, UR26 ;  /* 0x00000010140a78a5 */ /* 0x000fe2000f8e021a */
[----:B------:R-:W-:Y:S01]  /*01d0*/  IMAD.WIDE.U32 R2, R13, 0x4, R2 ;  /* 0x000000040d027825 */ /* 0x000fe200078e0002 */
[----:B------:R-:W-:Y:S02]  /*01e0*/  UIMAD.WIDE UR12, UR20, 0x14, UR26 ;  /* 0x00000014140c78a5 */ /* 0x000fe4000f8e021a */
[----:B------:R-:W-:Y:S01]  /*01f0*/  UIMAD.WIDE UR14, UR20, 0x18, UR26 ;  /* 0x00000018140e78a5 */ /* 0x000fe2000f8e021a */
[----:B------:R-:W-:Y:S01]  /*0200*/  IADD3 R2, P0, PT, R2, 0x10, RZ ;  /* 0x0000001002027810 */ /* 0x000fe20007f1e0ff */
[----:B------:R-:W-:-:S03]  /*0210*/  UIMAD.WIDE UR16, UR20, 0x1c, UR26 ;  /* 0x0000001c141078a5 */ /* 0x000fc6000f8e021a */
[----:B------:R-:W-:-:S09]  /*0220*/  IADD3.X R3, PT, PT, RZ, R3, RZ, P0, !PT ;  /* 0x00000003ff037210 */ /* 0x000fd200007fe4ff */
.L_x_4:
[----:B------:R-:W-:Y:S01]  /*0230*/  UIMAD.WIDE UR22, UR20, 0x4, UR26 ;  /* 0x00000004141678a5 */ /* 0x000fe2000f8e021a */
[----:B------:R-:W-:Y:S02]  /*0240*/  IMAD.MOV.U32 R23, RZ, RZ, 0x4 ;  /* 0x00000004ff177424 */ /* 0x000fe400078e00ff */
[----:B------:R-:W-:Y:S01]  /*0250*/  HFMA2 R11, -RZ, RZ, 0, 2.384185791015625e-07 ;  /* 0x00000004ff0b7431 */ /* 0x000fe200000001ff */
[----:B------:R-:W-:Y:S01]  /*0260*/  MOV R25, 0x4 ;  /* 0x0000000400197802 */ /* 0x000fe20000000f00 */
[----:B0-----:R-:W2:Y:S01]  /*0270*/  LDG.E R21, desc[UR18][R2.64+-0x10] ;  /* 0xfffff01202157981 */ /* 0x001ea2000c1e1900 */
[C---:B------:R-:W-:Y:S01]  /*0280*/  IMAD.WIDE R22, R14.reuse, R23, UR26 ;  /* 0x0000001a0e167e25 */ /* 0x040fe2000f8e0217 */
[----:B------:R-:W-:Y:S02]  /*0290*/  MOV R8, UR22 ;  /* 0x0000001600087c02 */ /* 0x000fe40008000f00 */
[----:B------:R-:W-:Y:S01]  /*02a0*/  MOV R9, UR23 ;  /* 0x0000001700097c02 */ /* 0x000fe20008000f00 */
[----:B------:R-:W3:Y:S02]  /*02b0*/  LDG.E R19, desc[UR18][R2.64+-0xc] ;  /* 0xfffff41202137981 */ /* 0x000ee4000c1e1900 */
[----:B------:R-:W-:-:S02]  /*02c0*/  IMAD.WIDE R8, R14, 0x4, R8 ;  /* 0x000000040e087825 */ /* 0x000fc400078e0208 */
[----:B------:R-:W2:Y:S01]  /*02d0*/  LDG.E R22, desc[UR18][R22.64] ;  /* 0x0000001216167981 */ /* 0x000ea2000c1e1900 */
[----:B------:R-:W-:Y:S01]  /*02e0*/  MOV R5, 0x4 ;  /* 0x0000000400057802 */ /* 0x000fe20000000f00 */
[C---:B------:R-:W-:Y:S02]  /*02f0*/  IMAD.WIDE R24, R14.reuse, R25, UR6 ;  /* 0x000000060e187e25 */ /* 0x040fe4000f8e0219 */
[----:B------:R0:W3:Y:S02]  /*0300*/  LDG.E R20, desc[UR18][R8.64] ;  /* 0x0000001208147981 */ /* 0x0000e4000c1e1900 */
[----:B------:R-:W-:Y:S02]  /*0310*/  IMAD.WIDE R10, R14, R11, UR8 ;  /* 0x000000080e0a7e25 */ /* 0x000fe4000f8e020b */
[----:B------:R-:W4:Y:S04]  /*0320*/  LDG.E R18, desc[UR18][R24.64] ;  /* 0x0000001218127981 */ /* 0x000f28000c1e1900 */
[----:B------:R-:W4:Y:S01]  /*0330*/  LDG.E R17, desc[UR18][R2.64+-0x8] ;  /* 0xfffff81202117981 */ /* 0x000f22000c1e1900 */
[----:B0-----:R-:W-:-:S02]  /*0340*/  HFMA2 R9, -RZ, RZ, 0, 2.384185791015625e-07 ;  /* 0x00000004ff097431 */ /* 0x001fc400000001ff */
[----:B------:R-:W-:Y:S01]  /*0350*/  IMAD.MOV.U32 R7, RZ, RZ, 0x4 ;  /* 0x00000004ff077424 */ /* 0x000fe200078e00ff */
[----:B------:R0:W5:Y:S01]  /*0360*/  LDG.E R16, desc[UR18][R10.64] ;  /* 0x000000120a107981 */ /* 0x000162000c1e1900 */
[----:B------:R-:W-:-:S03]  /*0370*/  IMAD.WIDE R4, R14, R5, UR10 ;  /* 0x0000000a0e047e25 */ /* 0x000fc6000f8e0205 */
[----:B------:R-:W5:Y:S01]  /*0380*/  LDG.E R15, desc[UR18][R2.64+-0x4] ;  /* 0xfffffc12020f7981 */ /* 0x000f62000c1e1900 */
[C---:B------:R-:W-:Y:S01]  /*0390*/  IMAD.WIDE R6, R14.reuse, R7, UR12 ;  /* 0x0000000c0e067e25 */ /* 0x040fe2000f8e0207 */
[----:B------:R-:W-:Y:S02]  /*03a0*/  MOV R27, 0x4 ;  /* 0x00000004001b7802 */ /* 0x000fe40000000f00 */
[----:B------:R1:W5:Y:S01]  /*03b0*/  LDG.E R4, desc[UR18][R4.64] ;  /* 0x0000001204047981 */ /* 0x000362000c1e1900 */
[----:B------:R-:W-:-:S03]  /*03c0*/  IMAD.WIDE R8, R14, R9, UR14 ;  /* 0x0000000e0e087e25 */ /* 0x000fc6000f8e0209 */
[----:B------:R-:W5:Y:S01]  /*03d0*/  LDG.E R23, desc[UR18][R2.64] ;  /* 0x0000001202177981 */ /* 0x000f62000c1e1900 */
[----:B0-----:R-:W-:-:S03]  /*03e0*/  IMAD.WIDE R10, R14, R27, UR16 ;  /* 0x000000100e0a7e25 */ /* 0x001fc6000f8e021b */
[----:B------:R-:W5:Y:S04]  /*03f0*/  LDG.E R7, desc[UR18][R6.64] ;  /* 0x0000001206077981 */ /* 0x000f68000c1e1900 */
[----:B------:R-:W5:Y:S04]  /*0400*/  LDG.E R24, desc[UR18][R2.64+0x4] ;  /* 0x0000041202187981 */ /* 0x000f68000c1e1900 */
[----:B------:R-:W5:Y:S04]  /*0410*/  LDG.E R8, desc[UR18][R8.64] ;  /* 0x0000001208087981 */ /* 0x000f68000c1e1900 */
[----:B------:R-:W5:Y:S04]  /*0420*/  LDG.E R25, desc[UR18][R2.64+0x8] ;  /* 0x0000081202197981 */ /* 0x000f68000c1e1900 */
[----:B------:R-:W5:Y:S04]  /*0430*/  LDG.E R10, desc[UR18][R10.64] ;  /* 0x000000120a0a7981 */ /* 0x000f68000c1e1900 */
[----:B------:R0:W5:Y:S01]  /*0440*/  LDG.E R27, desc[UR18][R2.64+0xc] ;  /* 0x00000c12021b7981 */ /* 0x000162000c1e1900 */
[----:B------:R-:W-:-:S04]  /*0450*/  UIADD3 UR5, UPT, UPT, UR5, 0x8, URZ ;  /* 0x0000000805057890 */ /* 0x000fc8000fffe0ff */
[----:B------:R-:W-:Y:S01]  /*0460*/  UISETP.NE.AND UP0, UPT, UR5, URZ, UPT ;  /* 0x000000ff0500728c */ /* 0x000fe2000bf05270 */
[----:B-1----:R-:W-:Y:S02]  /*0470*/  MOV R5, UR20 ;  /* 0x0000001400057c02 */ /* 0x002fe40008000f00 */
[----:B0-----:R-:W-:Y:S02]  /*0480*/  IADD3 R2, P0, PT, R2, 0x20, RZ ;  /* 0x0000002002027810 */ /* 0x001fe40007f1e0ff */
[----:B------:R-:W-:Y:S02]  /*0490*/  LEA R14, R5, R14, 0x3 ;  /* 0x0000000e050e7211 */ /* 0x000fe400078e18ff */
[----:B------:R-:W-:Y:S01]  /*04a0*/  IADD3.X R3, PT, PT, RZ, R3, RZ, P0, !PT ;  /* 0x00000003ff037210 */ /* 0x000fe200007fe4ff */
[----:B--2---:R-:W-:-:S04]  /*04b0*/  FFMA R22, R21, R22, R12 ;  /* 0x0000001615167223 */ /* 0x004fc8000000000c */
[----:B---3--:R-:W-:-:S04]  /*04c0*/  FFMA R20, R19, R20, R22 ;  /* 0x0000001413147223 */ /* 0x008fc80000000016 */
[----:B----4-:R-:W-:-:S04]  /*04d0*/  FFMA R18, R17, R18, R20 ;  /* 0x0000001211127223 */ /* 0x010fc80000000014 */
[----:B-----5:R-:W-:-:S04]  /*04e0*/  FFMA R16, R15, R16, R18 ;  /* 0x000000100f107223 */ /* 0x020fc80000000012 */
[----:B------:R-:W-:-:S04]  /*04f0*/  FFMA R23, R23, R4, R16 ;  /* 0x0000000417177223 */ /* 0x000fc80000000010 */
[----:B------:R-:W-:-:S04]  /*0500*/  FFMA R24, R24, R7, R23 ;  /* 0x0000000718187223 */ /* 0x000fc80000000017 */
[----:B------:R-:W-:-:S04]  /*0510*/  FFMA R8, R25, R8, R24 ;  /* 0x0000000819087223 */ /* 0x000fc80000000018 */
[----:B------:R-:W-:Y:S01]  /*0520*/  FFMA R12, R27, R10, R8 ;  /* 0x0000000a1b0c7223 */ /* 0x000fe20000000008 */
[----:B------:R-:W-:Y:S06]  /*0530*/  BRA.U UP0, `(.L_x_4) ;  /* 0xfffffffd003c7547 */ /* 0x000fec000b83ffff */
.L_x_3:
[----:B------:R-:W-:-:S04]  /*0540*/  ULOP3.LUT UR6, UR20, 0x7, URZ, 0xc0, !UPT ;  /* 0x0000000714067892 */ /* 0x000fc8000f8ec0ff */
[----:B------:R-:W-:-:S09]  /*0550*/  UISETP.NE.AND UP0, UPT, UR6, URZ, UPT ;  /* 0x000000ff0600728c */ /* 0x000fd2000bf05270 */
[----:B------:R-:W-:Y:S05]  /*0560*/  BRA.U !UP0, `(.L_x_5) ;  /* 0x0000000508387547 */ /* 0x000fea000b800000 */
[----:B------:R-:W-:Y:S02]  /*0570*/  UISETP.GE.U32.AND UP0, UPT, UR6, 0x4, UPT ;  /* 0x000000040600788c */ /* 0x000fe4000bf06070 */
[----:B------:R-:W-:-:S04]  /*0580*/  ULOP3.LUT UR5, UR20, 0x3, URZ, 0xc0, !UPT ;  /* 0x0000000314057892 */ /* 0x000fc8000f8ec0ff */
[----:B------:R-:W-:-:S03]  /*0590*/  UISETP.NE.AND UP1, UPT, UR5, URZ, UPT ;  /* 0x000000ff0500728c */ /* 0x000fc6000bf25270 */
[----:B------:R-:W-:Y:S08]  /*05a0*/  BRA.U !UP0, `(.L_x_6) ;  /* 0x00000001087c7547 */ /* 0x000ff0000b800000 */
[----:B------:R-:W1:Y:S01]  /*05b0*/  LDC.64 R6, c[0x0][0x388] ;  /* 0x0000e200ff067b82 */ /* 0x000e620000000a00 */
[----:B------:R-:W2:Y:S01]  /*05c0*/  LDCU.64 UR6, c[0x0][0x380] ;  /* 0x00007000ff0677ac */ /* 0x000ea20008000a00 */
[----:B------:R-:W-:Y:S01]  /*05d0*/  IMAD.U32 R9, RZ, RZ, UR4 ;  /* 0x00000004ff097e24 */ /* 0x000fe2000f8e00ff */
[C---:B------:R-:W-:Y:S02]  /*05e0*/  IADD3 R3, PT, PT, R13.reuse, UR4, RZ ;  /* 0x000000040d037c10 */ /* 0x040fe4000fffe0ff */
[----:B------:R-:W-:Y:S01]  /*05f0*/  IADD3 R10, P0, PT, R13, UR4, RZ ;  /* 0x000000040d0a7c10 */ /* 0x000fe2000ff1e0ff */
[----:B------:R-:W-:Y:S01]  /*0600*/  IMAD R9, R9, UR20, R0 ;  /* 0x0000001409097c24 */ /* 0x000fe2000f8e0200 */
[----:B------:R-:W-:Y:S01]  /*0610*/  MOV R11, UR20 ;  /* 0x00000014000b7c02 */ /* 0x000fe20008000f00 */
[----:B------:R-:W3:Y:S01]  /*0620*/  LDC.64 R4, c[0x0][0x380] ;  /* 0x0000e000ff047b82 */ /* 0x000ee20000000a00 */
[----:B------:R-:W-:Y:S01]  /*0630*/  MOV R15, UR20 ;  /* 0x00000014000f7c02 */ /* 0x000fe20008000f00 */
[----:B-1----:R-:W-:Y:S01]  /*0640*/  IMAD.WIDE R6, R9, 0x4, R6 ;  /* 0x0000000409067825 */ /* 0x002fe200078e0206 */
[----:B------:R-:W-:-:S05]  /*0650*/  MOV R9, UR20 ;  /* 0x0000001400097c02 */ /* 0x000fca0008000f00 */
[----:B------:R-:W-:Y:S02]  /*0660*/  IMAD.WIDE R8, R9, 0x4, R6 ;  /* 0x0000000409087825 */ /* 0x000fe400078e0206 */
[----:B0-----:R-:W4:Y:S02]  /*0670*/  LDG.E R6, desc[UR18][R6.64] ;  /* 0x0000001206067981 */ /* 0x001f24000c1e1900 */
[----:B---3--:R-:W-:Y:S01]  /*0680*/  IMAD.WIDE.U32 R4, R3, 0x4, R4 ;  /* 0x0000000403047825 */ /* 0x008fe200078e0004 */
[----:B------:R-:W-:Y:S01]  /*0690*/  IADD3.X R3, PT, PT, RZ, RZ, RZ, P0, !PT ;  /* 0x000000ffff037210 */ /* 0x000fe200007fe4ff */
[----:B------:R-:W3:Y:S01]  /*06a0*/  LDG.E R17, desc[UR18][R8.64] ;  /* 0x0000001208117981 */ /* 0x000ee2000c1e1900 */
[----:B--2---:R-:W-:-:S03]  /*06b0*/  LEA R2, P0, R10, UR6, 0x2 ;  /* 0x000000060a027c11 */ /* 0x004fc6000f8010ff */
[----:B------:R-:W4:Y:S01]  /*06c0*/  LDG.E R5, desc[UR18][R4.64] ;  /* 0x0000001204057981 */ /* 0x000f22000c1e1900 */
[----:B------:R-:W-:Y:S01]  /*06d0*/  LEA.HI.X R3, R10, UR7, R3, 0x2, P0 ;  /* 0x000000070a037c11 */ /* 0x000fe200080f1403 */
[----:B------:R-:W-:-:S04]  /*06e0*/  IMAD.WIDE R10, R11, 0x4, R8 ;  /* 0x000000040b0a7825 */ /* 0x000fc800078e0208 */
[----:B------:R-:W3:Y:S01]  /*06f0*/  LDG.E R16, desc[UR18][R2.64+0x4] ;  /* 0x0000041202107981 */ /* 0x000ee2000c1e1900 */
[----:B------:R-:W-:-:S03]  /*0700*/  IMAD.WIDE R14, R15, 0x4, R10 ;  /* 0x000000040f0e7825 */ /* 0x000fc600078e020a */
[----:B------:R-:W2:Y:S04]  /*0710*/  LDG.E R19, desc[UR18][R10.64] ;  /* 0x000000120a137981 */ /* 0x000ea8000c1e1900 */
[----:B------:R-:W2:Y:S04]  /*0720*/  LDG.E R18, desc[UR18][R2.64+0x8] ;  /* 0x0000081202127981 */ /* 0x000ea8000c1e1900 */
[----:B------:R-:W5:Y:S04]  /*0730*/  LDG.E R20, desc[UR18][R2.64+0xc] ;  /* 0x00000c1202147981 */ /* 0x000f68000c1e1900 */
[----:B------:R-:W5:Y:S01]  /*0740*/  LDG.E R14, desc[UR18][R14.64] ;  /* 0x000000120e0e7981 */ /* 0x000f62000c1e1900 */
[----:B------:R-:W-:Y:S01]  /*0750*/  UIADD3 UR4, UPT, UPT, UR4, 0x4, URZ ;  /* 0x0000000404047890 */ /* 0x000fe2000fffe0ff */
[----:B----4-:R-:W-:-:S04]  /*0760*/  FFMA R5, R5, R6, R12 ;  /* 0x0000000605057223 */ /* 0x010fc8000000000c */
[----:B---3--:R-:W-:-:S04]  /*0770*/  FFMA R5, R16, R17, R5 ;  /* 0x0000001110057223 */ /* 0x008fc80000000005 */
[----:B--2---:R-:W-:-:S04]  /*0780*/  FFMA R5, R18, R19, R5 ;  /* 0x0000001312057223 */ /* 0x004fc80000000005 */
[----:B-----5:R-:W-:-:S07]  /*0790*/  FFMA R12, R20, R14, R5 ;  /* 0x0000000e140c7223 */ /* 0x020fce0000000005 */
.L_x_6:
[----:B------:R-:W-:Y:S05]  /*07a0*/  BRA.U !UP1, `(.L_x_5) ;  /* 0x0000000109a87547 */ /* 0x000fea000b800000 */
[----:B------:R-:W-:Y:S01]  /*07b0*/  UISETP.NE.AND UP0, UPT, UR5, 0x1, UPT ;  /* 0x000000010500788c */ /* 0x000fe2000bf05270 */
[----:B------:R-:W-:Y:S01]  /*07c0*/  MOV R7, UR4 ;  /* 0x0000000400077c02 */ /* 0x000fe20008000f00 */
[----:B------:R-:W-:Y:S02]  /*07d0*/  ULOP3.LUT UR5, UR20, 0x1, URZ, 0xc0, !UPT ;  /* 0x0000000114057892 */ /* 0x000fe4000f8ec0ff */
[----:B------:R-:W-:Y:S02]  /*07e0*/  MOV R15, UR20 ;  /* 0x00000014000f7c02 */ /* 0x000fe40008000f00 */
[----:B------:R-:W-:Y:S01]  /*07f0*/  UISETP.NE.U32.AND UP1, UPT, UR5, 0x1, UPT ;  /* 0x000000010500788c */ /* 0x000fe2000bf25070 */
[----:B------:R-:W-:-:S04]  /*0800*/  PLOP3.LUT P1, PT, PT, PT, UP0, 0x80, 0x8 ;  /* 0x000000000008781c */ /* 0x000fc80003f2f008 */
[----:B------:R-:W1:Y:S01]  /*0810*/  @UP0 LDCU.128 UR8, c[0x0][0x380] ;  /* 0x00007000ff0807ac */ /* 0x000e620008000c00 */
[----:B------:R-:W-:Y:S01]  /*0820*/  PLOP3.LUT P0, PT, PT, PT, UP1, 0x80, 0x8 ;  /* 0x000000000008781c */ /* 0x000fe20003f0f018 */
[----:B------:R-:W2:Y:S04]  /*0830*/  @UP0 LDCU.64 UR6, c[0x0][0x380] ;  /* 0x00007000ff0607ac */ /* 0x000ea80008000a00 */
[----:B------:R-:W3:Y:S03]  /*0840*/  @!UP1 LDCU.128 UR12, c[0x0][0x380] ;  /* 0x00007000ff0c97ac */ /* 0x000ee60008000c00 */
[C---:B------:R-:W-:Y:S02]  /*0850*/  @P1 IADD3 R3, PT, PT, R13.reuse, UR4, RZ ;  /* 0x000000040d031c10 */ /* 0x040fe4000fffe0ff */
[----:B------:R-:W-:Y:S01]  /*0860*/  @P1 IADD3 R6, P2, PT, R13, UR4, RZ ;  /* 0x000000040d061c10 */ /* 0x000fe2000ff5e0ff */
[----:B------:R-:W-:Y:S01]  /*0870*/  @UP0 UIADD3 UR4, UPT, UPT, UR4, 0x2, URZ ;  /* 0x0000000204040890 */ /* 0x000fe2000fffe0ff */
[----:B-1----:R-:W-:Y:S01]  /*0880*/  MOV R11, UR9 ;  /* 0x00000009000b7c02 */ /* 0x002fe20008000f00 */
[----:B------:R-:W-:Y:S01]  /*0890*/  IMAD.U32 R10, RZ, RZ, UR8 ;  /* 0x00000008ff0a7e24 */ /* 0x000fe2000f8e00ff */
[----:B------:R-:W-:-:S02]  /*08a0*/  MOV R4, UR10 ;  /* 0x0000000a00047c02 */ /* 0x000fc40008000f00 */
[----:B------:R-:W-:Y:S01]  /*08b0*/  MOV R5, UR11 ;  /* 0x0000000b00057c02 */ /* 0x000fe20008000f00 */
[----:B------:R-:W-:-:S04]  /*08c0*/  @P1 IMAD.WIDE.U32 R10, R3, 0x4, R10 ;  /* 0x00000004030a1825 */ /* 0x000fc800078e000a */
[----:B------:R-:W-:Y:S01]  /*08d0*/  @P1 IMAD R3, R7, UR20, R0 ;  /* 0x0000001407031c24 */ /* 0x000fe2000f8e0200 */
[----:B------:R-:W-:Y:S01]  /*08e0*/  @P1 IADD3.X R7, PT, PT, RZ, RZ, RZ, P2, !PT ;  /* 0x000000ffff071210 */ /* 0x000fe200017fe4ff */
[----:B------:R-:W-:Y:S01]  /*08f0*/  IMAD.U32 R19, RZ, RZ, UR4 ;  /* 0x00000004ff137e24 */ /* 0x000fe2000f8e00ff */
[C---:B--2---:R-:W-:Y:S01]  /*0900*/  @P1 LEA R2, P2, R6.reuse, UR6, 0x2 ;  /* 0x0000000606021c11 */ /* 0x044fe2000f8410ff */
[----:B------:R-:W-:Y:S01]  /*0910*/  @P1 IMAD.WIDE R4, R3, 0x4, R4 ;  /* 0x0000000403041825 */ /* 0x000fe200078e0204 */
[----:B------:R-:W-:Y:S01]  /*0920*/  @!P0 IADD3 R17, PT, PT, R13, UR4, RZ ;  /* 0x000000040d118c10 */ /* 0x000fe2000fffe0ff */
[----:B0-----:R-:W2:Y:S01]  /*0930*/  @P1 LDG.E R11, desc[UR18][R10.64] ;  /* 0x000000120a0b1981 */ /* 0x001ea2000c1e1900 */
[----:B------:R-:W-:Y:S01]  /*0940*/  @P1 LEA.HI.X R3, R6, UR7, R7, 0x2, P2 ;  /* 0x0000000706031c11 */ /* 0x000fe200090f1407 */
[----:B------:R-:W-:Y:S01]  /*0950*/  @!P0 IMAD R19, R19, UR20, R0 ;  /* 0x0000001413138c24 */ /* 0x000fe2000f8e0200 */
[----:B---3--:R-:W-:Y:S01]  /*0960*/  MOV R6, UR12 ;  /* 0x0000000c00067c02 */ /* 0x008fe20008000f00 */
[----:B------:R-:W-:Y:S01]  /*0970*/  @P1 IMAD.WIDE R14, R15, 0x4, R4 ;  /* 0x000000040f0e1825 */ /* 0x000fe200078e0204 */
[----:B------:R-:W-:Y:S01]  /*0980*/  MOV R7, UR13 ;  /* 0x0000000d00077c02 */ /* 0x000fe20008000f00 */
[----:B------:R-:W2:Y:S01]  /*0990*/  @P1 LDG.E R4, desc[UR18][R4.64] ;  /* 0x0000001204041981 */ /* 0x000ea2000c1e1900 */
[----:B------:R-:W-:-:S02]  /*09a0*/  MOV R8, UR14 ;  /* 0x0000000e00087c02 */ /* 0x000fc40008000f00 */
[----:B------:R-:W-:Y:S01]  /*09b0*/  MOV R9, UR15 ;  /* 0x0000000f00097c02 */ /* 0x000fe20008000f00 */
[----:B------:R-:W-:Y:S01]  /*09c0*/  @!P0 IMAD.WIDE.U32 R6, R17, 0x4, R6 ;  /* 0x0000000411068825 */ /* 0x000fe200078e0006 */
[----:B------:R-:W3:Y:S03]  /*09d0*/  @P1 LDG.E R14, desc[UR18][R14.64] ;  /* 0x000000120e0e1981 */ /* 0x000ee6000c1e1900 */
[----:B------:R-:W-:Y:S01]  /*09e0*/  @!P0 IMAD.WIDE R8, R19, 0x4, R8 ;  /* 0x0000000413088825 */ /* 0x000fe200078e0208 */
[----:B------:R-:W3:Y:S04]  /*09f0*/  @P1 LDG.E R2, desc[UR18][R2.64+0x4] ;  /* 0x0000041202021981 */ /* 0x000ee8000c1e1900 */
[----:B------:R-:W4:Y:S04]  /*0a00*/  @!P0 LDG.E R7, desc[UR18][R6.64] ;  /* 0x0000001206078981 */ /* 0x000f28000c1e1900 */
[----:B------:R-:W4:Y:S01]  /*0a10*/  @!P0 LDG.E R8, desc[UR18][R8.64] ;  /* 0x0000001208088981 */ /* 0x000f22000c1e1900 */
[----:B--2---:R-:W-:-:S04]  /*0a20*/  @P1 FFMA R11, R11, R4, R12 ;  /* 0x000000040b0b1223 */ /* 0x004fc8000000000c */
[----:B---3--:R-:W-:-:S04]  /*0a30*/  @P1 FFMA R12, R2, R14, R11 ;  /* 0x0000000e020c1223 */ /* 0x008fc8000000000b */
[----:B----4-:R-:W-:-:S07]  /*0a40*/  @!P0 FFMA R12, R7, R8, R12 ;  /* 0x00000008070c8223 */ /* 0x010fce000000000c */
.L_x_5:
[----:B------:R-:W1:Y:S01]  /*0a50*/  LDC.64 R2, c[0x0][0x390] ;  /* 0x0000e400ff027b82 */ /* 0x000e620000000a00 */
[----:B------:R-:W-:-:S05]  /*0a60*/  IADD3 R13, PT, PT, R0, R13, RZ ;  /* 0x0000000d000d7210 */ /* 0x000fca0007ffe0ff */
[----:B-1----:R-:W-:-:S05]  /*0a70*/  IMAD.WIDE R2, R13, 0x4, R2 ;  /* 0x000000040d027825 */ /* 0x002fca00078e0202 */
[----:B0-----:R-:W-:Y:S01]  /*0a80*/  STG.E desc[UR18][R2.64], R12 ;  /* 0x0000000c02007986 */ /* 0x001fe2000c101912 */
[----:B------:R-:W-:Y:S05]  /*0a90*/  EXIT ;  /* 0x000000000000794d */ /* 0x000fea0003800000 */
.L_x_7:
        /* <DEDUP_REMOVED lines=14> */
.L_x_9:


//--------------------- .nv.shared._Z12matmul_tiledPKfS0_Pfi --------------------------
	.section	.nv.shared._Z12matmul_tiledPKfS0_Pfi,"aw",@nobits
	.sectionflags	@""
	.align	4
.nv.shared._Z12matmul_tiledPKfS0_Pfi:
	.zero		3072


//--------------------- .nv.shared.reserved.0     --------------------------
	.section	.nv.shared.reserved.0,"aw",@nobits
	.weak		__nv_reservedSMEM_offset_0_alias
	.size		__nv_reservedSMEM_offset_0_alias, 0, 64
	.other		__nv_reservedSMEM_offset_0_alias,@"STO_CUDA_RESERVED_SHARED STV_DEFAULT"
__nv_reservedSMEM_offset_0_alias:
	.zero		0
	.zero		64


//--------------------- .nv.constant0._Z12matmul_tiledPKfS0_Pfi --------------------------
	.section	.nv.constant0._Z12matmul_tiledPKfS0_Pfi,"a",@progbits
	.sectionflags	@""
	.align	4
.nv.constant0._Z12matmul_tiledPKfS0_Pfi:
	.zero		924


//--------------------- .nv.constant0._Z12matmul_naivePKfS0_Pfi --------------------------
	.section	.nv.constant0._Z12matmul_naivePKfS0_Pfi,"a",@progbits
	.sectionflags	@""
	.align	4
.nv.constant0._Z12matmul_naivePKfS0_Pfi:
	.zero		924


//--------------------- SYMBOLS --------------------------

	.type		.nv.reservedSmem.offset0,@object
	.size		.nv.reservedSmem.offset0,0x4
	.type		.nv.reservedSmem.cap,@object
	.size		.nv.reservedSmem.cap,0x4
